//
// Generated by NVIDIA NVVM Compiler
//
// Compiler Build ID: CL-36424714
// Cuda compilation tools, release 13.0, V13.0.88
// Based on NVVM 20.0.0
//

.version 9.0
.target sm_100
.address_size 64

	// .globl	reductionMax
// _ZZ12reductionMaxE5sdata has been demoted

.visible .entry reductionMax(
	.param .u64 .ptr .align 1 reductionMax_param_0,
	.param .u64 .ptr .align 1 reductionMax_param_1,
	.param .u64 .ptr .align 1 reductionMax_param_2,
	.param .u64 .ptr .align 1 reductionMax_param_3,
	.param .u32 reductionMax_param_4,
	.param .u32 reductionMax_param_5,
	.param .u32 reductionMax_param_6,
	.param .u32 reductionMax_param_7,
	.param .u32 reductionMax_param_8,
	.param .u32 reductionMax_param_9
)
{
	.reg .pred 	%p<48>;
	.reg .b32 	%r<40>;
	.reg .b32 	%f<91>;
	.reg .b64 	%rd<36>;
	.reg .b64 	%fd<3>;
	// demoted variable
	.shared .align 4 .b8 _ZZ12reductionMaxE5sdata[4096];
	ld.param.u64 	%rd12, [reductionMax_param_2];
	ld.param.u64 	%rd13, [reductionMax_param_3];
	ld.param.u32 	%r23, [reductionMax_param_4];
	ld.param.u32 	%r24, [reductionMax_param_5];
	ld.param.u32 	%r25, [reductionMax_param_6];
	ld.param.s32 	%rd14, [reductionMax_param_7];
	ld.param.s32 	%rd15, [reductionMax_param_8];
	ld.param.s32 	%rd16, [reductionMax_param_9];
	cvta.to.global.u64 	%rd1, %rd13;
	cvta.to.global.u64 	%rd2, %rd12;
	mov.u32 	%r1, %tid.x;
	mov.u32 	%r2, %ctaid.x;
	mov.u32 	%r34, %ntid.x;
	mad.lo.s32 	%r26, %r2, %r34, %r1;
	cvt.u64.u32 	%rd3, %r26;
	mul.wide.s32 	%rd17, %r25, %r24;
	mul.lo.s64 	%rd18, %rd17, %rd14;
	mul.lo.s64 	%rd19, %rd18, %rd15;
	mul.lo.s64 	%rd20, %rd19, %rd16;
	setp.le.s64 	%p1, %rd20, %rd3;
	@%p1 bra 	$L__BB0_25;
	ld.param.u64 	%rd32, [reductionMax_param_0];
	cvta.to.global.u64 	%rd21, %rd32;
	shl.b64 	%rd22, %rd3, 2;
	add.s64 	%rd23, %rd21, %rd22;
	ld.global.f32 	%f16, [%rd23];
	shl.b32 	%r27, %r1, 2;
	mov.u32 	%r28, _ZZ12reductionMaxE5sdata;
	add.s32 	%r4, %r28, %r27;
	cvt.f64.f32 	%fd1, %f16;
	setp.lt.f64 	%p2, %fd1, 0d3DDB7CDFD9D7BDBB;
	selp.f32 	%f17, 0f00000000, %f16, %p2;
	st.shared.f32 	[%r4], %f17;
	bar.sync 	0;
	setp.lt.u32 	%p3, %r34, 2;
	@%p3 bra 	$L__BB0_8;
$L__BB0_2:
	mov.u32 	%r5, %r34;
	shr.u32 	%r34, %r5, 1;
	setp.ge.u32 	%p4, %r1, %r34;
	@%p4 bra 	$L__BB0_7;
	ld.shared.f32 	%f18, [%r4];
	shl.b32 	%r29, %r34, 2;
	add.s32 	%r7, %r4, %r29;
	ld.shared.f32 	%f81, [%r7];
	setp.geu.f32 	%p5, %f18, %f81;
	@%p5 bra 	$L__BB0_7;
	cvt.f64.f32 	%fd2, %f81;
	setp.geu.f64 	%p6, %fd2, 0d3DDB7CDFD9D7BDBB;
	@%p6 bra 	$L__BB0_6;
	mov.b32 	%r30, 0;
	st.shared.u32 	[%r7], %r30;
	mov.f32 	%f81, 0f00000000;
$L__BB0_6:
	st.shared.f32 	[%r4], %f81;
$L__BB0_7:
	bar.sync 	0;
	setp.gt.u32 	%p7, %r5, 3;
	@%p7 bra 	$L__BB0_2;
$L__BB0_8:
	setp.ne.s32 	%p8, %r1, 0;
	@%p8 bra 	$L__BB0_10;
	ld.shared.f32 	%f20, [_ZZ12reductionMaxE5sdata];
	mul.wide.u32 	%rd24, %r2, 4;
	add.s64 	%rd25, %rd2, %rd24;
	st.global.f32 	[%rd25], %f20;
	membar.gl;
	atom.global.add.u32 	%r31, [%rd1], 1;
$L__BB0_10:
	ld.global.u32 	%r32, [%rd1];
	setp.ne.s32 	%p9, %r32, %r23;
	@%p9 bra 	$L__BB0_25;
	setp.lt.s32 	%p10, %r23, 1;
	mov.f32 	%f90, 0f00000000;
	@%p10 bra 	$L__BB0_24;
	and.b32  	%r8, %r23, 15;
	setp.lt.u32 	%p11, %r23, 16;
	mov.f32 	%f90, 0f00000000;
	mov.b32 	%r37, 0;
	@%p11 bra 	$L__BB0_15;
	and.b32  	%r37, %r23, 2147483632;
	neg.s32 	%r35, %r37;
	add.s64 	%rd34, %rd2, 32;
	mov.f32 	%f90, 0f00000000;
$L__BB0_14:
	.pragma "nounroll";
	ld.global.f32 	%f25, [%rd34+-32];
	setp.gt.f32 	%p12, %f25, %f90;
	selp.f32 	%f26, %f25, %f90, %p12;
	ld.global.f32 	%f27, [%rd34+-28];
	setp.gt.f32 	%p13, %f27, %f26;
	selp.f32 	%f28, %f27, %f26, %p13;
	ld.global.f32 	%f29, [%rd34+-24];
	setp.gt.f32 	%p14, %f29, %f28;
	selp.f32 	%f30, %f29, %f28, %p14;
	ld.global.f32 	%f31, [%rd34+-20];
	setp.gt.f32 	%p15, %f31, %f30;
	selp.f32 	%f32, %f31, %f30, %p15;
	ld.global.f32 	%f33, [%rd34+-16];
	setp.gt.f32 	%p16, %f33, %f32;
	selp.f32 	%f34, %f33, %f32, %p16;
	ld.global.f32 	%f35, [%rd34+-12];
	setp.gt.f32 	%p17, %f35, %f34;
	selp.f32 	%f36, %f35, %f34, %p17;
	ld.global.f32 	%f37, [%rd34+-8];
	setp.gt.f32 	%p18, %f37, %f36;
	selp.f32 	%f38, %f37, %f36, %p18;
	ld.global.f32 	%f39, [%rd34+-4];
	setp.gt.f32 	%p19, %f39, %f38;
	selp.f32 	%f40, %f39, %f38, %p19;
	ld.global.f32 	%f41, [%rd34];
	setp.gt.f32 	%p20, %f41, %f40;
	selp.f32 	%f42, %f41, %f40, %p20;
	ld.global.f32 	%f43, [%rd34+4];
	setp.gt.f32 	%p21, %f43, %f42;
	selp.f32 	%f44, %f43, %f42, %p21;
	ld.global.f32 	%f45, [%rd34+8];
	setp.gt.f32 	%p22, %f45, %f44;
	selp.f32 	%f46, %f45, %f44, %p22;
	ld.global.f32 	%f47, [%rd34+12];
	setp.gt.f32 	%p23, %f47, %f46;
	selp.f32 	%f48, %f47, %f46, %p23;
	ld.global.f32 	%f49, [%rd34+16];
	setp.gt.f32 	%p24, %f49, %f48;
	selp.f32 	%f50, %f49, %f48, %p24;
	ld.global.f32 	%f51, [%rd34+20];
	setp.gt.f32 	%p25, %f51, %f50;
	selp.f32 	%f52, %f51, %f50, %p25;
	ld.global.f32 	%f53, [%rd34+24];
	setp.gt.f32 	%p26, %f53, %f52;
	selp.f32 	%f54, %f53, %f52, %p26;
	ld.global.f32 	%f55, [%rd34+28];
	setp.gt.f32 	%p27, %f55, %f54;
	selp.f32 	%f90, %f55, %f54, %p27;
	add.s32 	%r35, %r35, 16;
	add.s64 	%rd34, %rd34, 64;
	setp.ne.s32 	%p28, %r35, 0;
	@%p28 bra 	$L__BB0_14;
$L__BB0_15:
	setp.eq.s32 	%p29, %r8, 0;
	@%p29 bra 	$L__BB0_24;
	and.b32  	%r14, %r23, 7;
	setp.lt.u32 	%p30, %r8, 8;
	@%p30 bra 	$L__BB0_18;
	mul.wide.u32 	%rd26, %r37, 4;
	add.s64 	%rd27, %rd2, %rd26;
	ld.global.f32 	%f57, [%rd27];
	setp.gt.f32 	%p31, %f57, %f90;
	selp.f32 	%f58, %f57, %f90, %p31;
	ld.global.f32 	%f59, [%rd27+4];
	setp.gt.f32 	%p32, %f59, %f58;
	selp.f32 	%f60, %f59, %f58, %p32;
	ld.global.f32 	%f61, [%rd27+8];
	setp.gt.f32 	%p33, %f61, %f60;
	selp.f32 	%f62, %f61, %f60, %p33;
	ld.global.f32 	%f63, [%rd27+12];
	setp.gt.f32 	%p34, %f63, %f62;
	selp.f32 	%f64, %f63, %f62, %p34;
	ld.global.f32 	%f65, [%rd27+16];
	setp.gt.f32 	%p35, %f65, %f64;
	selp.f32 	%f66, %f65, %f64, %p35;
	ld.global.f32 	%f67, [%rd27+20];
	setp.gt.f32 	%p36, %f67, %f66;
	selp.f32 	%f68, %f67, %f66, %p36;
	ld.global.f32 	%f69, [%rd27+24];
	setp.gt.f32 	%p37, %f69, %f68;
	selp.f32 	%f70, %f69, %f68, %p37;
	ld.global.f32 	%f71, [%rd27+28];
	setp.gt.f32 	%p38, %f71, %f70;
	selp.f32 	%f90, %f71, %f70, %p38;
	add.s32 	%r37, %r37, 8;
$L__BB0_18:
	setp.eq.s32 	%p39, %r14, 0;
	@%p39 bra 	$L__BB0_24;
	and.b32  	%r17, %r23, 3;
	setp.lt.u32 	%p40, %r14, 4;
	@%p40 bra 	$L__BB0_21;
	mul.wide.u32 	%rd28, %r37, 4;
	add.s64 	%rd29, %rd2, %rd28;
	ld.global.f32 	%f73, [%rd29];
	setp.gt.f32 	%p41, %f73, %f90;
	selp.f32 	%f74, %f73, %f90, %p41;
	ld.global.f32 	%f75, [%rd29+4];
	setp.gt.f32 	%p42, %f75, %f74;
	selp.f32 	%f76, %f75, %f74, %p42;
	ld.global.f32 	%f77, [%rd29+8];
	setp.gt.f32 	%p43, %f77, %f76;
	selp.f32 	%f78, %f77, %f76, %p43;
	ld.global.f32 	%f79, [%rd29+12];
	setp.gt.f32 	%p44, %f79, %f78;
	selp.f32 	%f90, %f79, %f78, %p44;
	add.s32 	%r37, %r37, 4;
$L__BB0_21:
	setp.eq.s32 	%p45, %r17, 0;
	@%p45 bra 	$L__BB0_24;
	mul.wide.u32 	%rd30, %r37, 4;
	add.s64 	%rd35, %rd2, %rd30;
	neg.s32 	%r39, %r17;
$L__BB0_23:
	.pragma "nounroll";
	ld.global.f32 	%f80, [%rd35];
	setp.gt.f32 	%p46, %f80, %f90;
	selp.f32 	%f90, %f80, %f90, %p46;
	add.s64 	%rd35, %rd35, 4;
	add.s32 	%r39, %r39, 1;
	setp.ne.s32 	%p47, %r39, 0;
	@%p47 bra 	$L__BB0_23;
$L__BB0_24:
	ld.param.u64 	%rd33, [reductionMax_param_1];
	cvta.to.global.u64 	%rd31, %rd33;
	st.global.f32 	[%rd31], %f90;
$L__BB0_25:
	ret;

}


// ===== COMPILED SASS (sm_100) =====

	.target	sm_100

	.elftype	@"ET_EXEC"


//--------------------- .note.nv.tkinfo           --------------------------
	.section	.note.nv.tkinfo,"",@"SHT_NOTE"
	.sectionflags	@"SHF_NOTE_NV_TKINFO"
	.tkinfo
        /*0018*/ 	.word	0x00000002
        /*0030*/ 	.string	""
        /*0030*/ 	.string	"ptxas"
        /*0030*/ 	.string	"Cuda compilation tools, release 13.0, V13.0.88"
        /*0030*/ 	.string	"Build cuda_13.0.r13.0/compiler.36424714_0"
        /*0030*/ 	.string	"-arch sm_100 -m 64 "



//--------------------- .note.nv.cuinfo           --------------------------
	.section	.note.nv.cuinfo,"",@"SHT_NOTE"
	.sectionflags	@"SHF_NOTE_NV_CUINFO"
        /*0018*/ 	.short	0x0002
        /*001a*/ 	.short	0x0064
        /*001c*/ 	.short	0x0082
	.zero		2


//--------------------- .nv.info                  --------------------------
	.section	.nv.info,"",@"SHT_CUDA_INFO"
	.align	4


	//----- nvinfo : EIATTR_REGCOUNT
	.align		4
        /*0000*/ 	.byte	0x04, 0x2f
        /*0002*/ 	.short	(.L_1 - .L_0)
	.align		4
.L_0:
        /*0004*/ 	.word	index@(reductionMax)
        /*0008*/ 	.word	0x00000020


	//----- nvinfo : EIATTR_FRAME_SIZE
	.align		4
.L_1:
        /*000c*/ 	.byte	0x04, 0x11
        /*000e*/ 	.short	(.L_3 - .L_2)
	.align		4
.L_2:
        /*0010*/ 	.word	index@(reductionMax)
        /*0014*/ 	.word	0x00000000


	//----- nvinfo : EIATTR_MIN_STACK_SIZE
	.align		4
.L_3:
        /*0018*/ 	.byte	0x04, 0x12
        /*001a*/ 	.short	(.L_5 - .L_4)
	.align		4
.L_4:
        /*001c*/ 	.word	index@(reductionMax)
        /*0020*/ 	.word	0x00000000
.L_5:


//--------------------- .nv.compat                --------------------------
	.section	.nv.compat,"",@"SHT_CUDA_COMPAT_INFO"
	.align	4
        /*0000*/ 	.byte	0x02, 0x09, 0x00, 0x00, 0x02, 0x02, 0x01, 0x00, 0x02, 0x05, 0x05, 0x00, 0x03, 0x07, 0x01, 0x01
        /*0010*/ 	.byte	0x02, 0x03, 0x00, 0x00, 0x02, 0x06, 0x01, 0x00, 0x04, 0x0b, 0x08, 0x00, 0x01, 0x00, 0x00, 0x00
        /*0020*/ 	.byte	0x00, 0x00, 0x00, 0x00


//--------------------- .nv.info.reductionMax     --------------------------
	.section	.nv.info.reductionMax,"",@"SHT_CUDA_INFO"
	.sectionflags	@""
	.align	4


	//----- nvinfo : EIATTR_CUDA_API_VERSION
	.align		4
        /*0000*/ 	.byte	0x04, 0x37
        /*0002*/ 	.short	(.L_7 - .L_6)
.L_6:
        /*0004*/ 	.word	0x00000082


	//----- nvinfo : EIATTR_KPARAM_INFO
	.align		4
.L_7:
        /*0008*/ 	.byte	0x04, 0x17
        /*000a*/ 	.short	(.L_9 - .L_8)
.L_8:
        /*000c*/ 	.word	0x00000000
        /*0010*/ 	.short	0x0009
        /*0012*/ 	.short	0x0034
        /*0014*/ 	.byte	0x00, 0xf0, 0x11, 0x00


	//----- nvinfo : EIATTR_KPARAM_INFO
	.align		4
.L_9:
        /*0018*/ 	.byte	0x04, 0x17
        /*001a*/ 	.short	(.L_11 - .L_10)
.L_10:
        /*001c*/ 	.word	0x00000000
        /*0020*/ 	.short	0x0008
        /*0022*/ 	.short	0x0030
        /*0024*/ 	.byte	0x00, 0xf0, 0x11, 0x00


	//----- nvinfo : EIATTR_KPARAM_INFO
	.align		4
.L_11:
        /*0028*/ 	.byte	0x04, 0x17
        /*002a*/ 	.short	(.L_13 - .L_12)
.L_12:
        /*002c*/ 	.word	0x00000000
        /*0030*/ 	.short	0x0007
        /*0032*/ 	.short	0x002c
        /*0034*/ 	.byte	0x00, 0xf0, 0x11, 0x00


	//----- nvinfo : EIATTR_KPARAM_INFO
	.align		4
.L_13:
        /*0038*/ 	.byte	0x04, 0x17
        /*003a*/ 	.short	(.L_15 - .L_14)
.L_14:
        /*003c*/ 	.word	0x00000000
        /*0040*/ 	.short	0x0006
        /*0042*/ 	.short	0x0028
        /*0044*/ 	.byte	0x00, 0xf0, 0x11, 0x00


	//----- nvinfo : EIATTR_KPARAM_INFO
	.align		4
.L_15:
        /*0048*/ 	.byte	0x04, 0x17
        /*004a*/ 	.short	(.L_17 - .L_16)
.L_16:
        /*004c*/ 	.word	0x00000000
        /*0050*/ 	.short	0x0005
        /*0052*/ 	.short	0x0024
        /*0054*/ 	.byte	0x00, 0xf0, 0x11, 0x00


	//----- nvinfo : EIATTR_KPARAM_INFO
	.align		4
.L_17:
        /*0058*/ 	.byte	0x04, 0x17
        /*005a*/ 	.short	(.L_19 - .L_18)
.L_18:
        /*005c*/ 	.word	0x00000000
        /*0060*/ 	.short	0x0004
        /*0062*/ 	.short	0x0020
        /*0064*/ 	.byte	0x00, 0xf0, 0x11, 0x00


	//----- nvinfo : EIATTR_KPARAM_INFO
	.align		4
.L_19:
        /*0068*/ 	.byte	0x04, 0x17
        /*006a*/ 	.short	(.L_21 - .L_20)
.L_20:
        /*006c*/ 	.word	0x00000000
        /*0070*/ 	.short	0x0003
        /*0072*/ 	.short	0x0018
        /*0074*/ 	.byte	0x00, 0xf5, 0x21, 0x00


	//----- nvinfo : EIATTR_KPARAM_INFO
	.align		4
.L_21:
        /*0078*/ 	.byte	0x04, 0x17
        /*007a*/ 	.short	(.L_23 - .L_22)
.L_22:
        /*007c*/ 	.word	0x00000000
        /*0080*/ 	.short	0x0002
        /*0082*/ 	.short	0x0010
        /*0084*/ 	.byte	0x00, 0xf5, 0x21, 0x00


	//----- nvinfo : EIATTR_KPARAM_INFO
	.align		4
.L_23:
        /*0088*/ 	.byte	0x04, 0x17
        /*008a*/ 	.short	(.L_25 - .L_24)
.L_24:
        /*008c*/ 	.word	0x00000000
        /*0090*/ 	.short	0x0001
        /*0092*/ 	.short	0x0008
        /*0094*/ 	.byte	0x00, 0xf5, 0x21, 0x00


	//----- nvinfo : EIATTR_KPARAM_INFO
	.align		4
.L_25:
        /*0098*/ 	.byte	0x04, 0x17
        /*009a*/ 	.short	(.L_27 - .L_26)
.L_26:
        /*009c*/ 	.word	0x00000000
        /*00a0*/ 	.short	0x0000
        /*00a2*/ 	.short	0x0000
        /*00a4*/ 	.byte	0x00, 0xf5, 0x21, 0x00


	//----- nvinfo : EIATTR_SPARSE_MMA_MASK
	.align		4
.L_27:
        /*00a8*/ 	.byte	0x03, 0x50
        /*00aa*/ 	.short	0x0000


	//----- nvinfo : EIATTR_MAXREG_COUNT
	.align		4
        /*00ac*/ 	.byte	0x03, 0x1b
        /*00ae*/ 	.short	0x00ff


	//----- nvinfo : EIATTR_NUM_BARRIERS
	.align		4
        /*00b0*/ 	.byte	0x02, 0x4c
        /*00b2*/ 	.byte	0x01
	.zero		1


	//----- nvinfo : EIATTR_MERCURY_ISA_VERSION
	.align		4
        /*00b4*/ 	.byte	0x03, 0x5f
        /*00b6*/ 	.short	0x0101


	//----- nvinfo : EIATTR_VRC_CTA_INIT_COUNT
	.align		4
        /*00b8*/ 	.byte	0x02, 0x4a
	.zero		1
	.zero		1


	//----- nvinfo : EIATTR_EXIT_INSTR_OFFSETS
	.align		4
        /*00bc*/ 	.byte	0x04, 0x1c
        /*00be*/ 	.short	(.L_29 - .L_28)


	//   ....[0]....
.L_28:
        /*00c0*/ 	.word	0x000001c0


	//   ....[1]....
        /*00c4*/ 	.word	0x000005a0


	//   ....[2]....
        /*00c8*/ 	.word	0x00000e60


	//----- nvinfo : EIATTR_CRS_STACK_SIZE
	.align		4
.L_29:
        /*00cc*/ 	.byte	0x04, 0x1e
        /*00ce*/ 	.short	(.L_31 - .L_30)
.L_30:
        /*00d0*/ 	.word	0x00000000


	//----- nvinfo : EIATTR_CBANK_PARAM_SIZE
	.align		4
.L_31:
        /*00d4*/ 	.byte	0x03, 0x19
        /*00d6*/ 	.short	0x0038


	//----- nvinfo : EIATTR_PARAM_CBANK
	.align		4
        /*00d8*/ 	.byte	0x04, 0x0a
        /*00da*/ 	.short	(.L_33 - .L_32)
	.align		4
.L_32:
        /*00dc*/ 	.word	index@(.nv.constant0.reductionMax)
        /*00e0*/ 	.short	0x0380
        /*00e2*/ 	.short	0x0038


	//----- nvinfo : EIATTR_SW_WAR
	.align		4
.L_33:
        /*00e4*/ 	.byte	0x04, 0x36
        /*00e6*/ 	.short	(.L_35 - .L_34)
.L_34:
        /*00e8*/ 	.word	0x00000008
.L_35:


//--------------------- .nv.callgraph             --------------------------
	.section	.nv.callgraph,"",@"SHT_CUDA_CALLGRAPH"
	.align	4
	.sectionentsize	8
	.align		4
        /*0000*/ 	.word	0x00000000
	.align		4
        /*0004*/ 	.word	0xffffffff
	.align		4
        /*0008*/ 	.word	0x00000000
	.align		4
        /*000c*/ 	.word	0xfffffffe
	.align		4
        /*0010*/ 	.word	0x00000000
	.align		4
        /*0014*/ 	.word	0xfffffffd
	.align		4
        /*0018*/ 	.word	0x00000000
	.align		4
        /*001c*/ 	.word	0xfffffffc


//--------------------- .text.reductionMax        --------------------------
	.section	.text.reductionMax,"ax",@progbits
	.align	128
        .global         reductionMax
        .type           reductionMax,@function
        .size           reductionMax,(.L_x_13 - reductionMax)
        .other          reductionMax,@"STO_CUDA_ENTRY STV_DEFAULT"
reductionMax:
.text.reductionMax:
[----:B------:R-:W-:Y:S01]  /*0000*/  LDC R1, c[0x0][0x37c] ;  /* 0x0000df00ff017b82 */ /* 0x000fe20000000800 */
[----:B------:R-:W0:Y:S01]  /*0010*/  LDCU UR4, c[0x0][0x3a4] ;  /* 0x00007480ff0477ac */ /* 0x000e220008000800 */
[----:B------:R-:W1:Y:S01]  /*0020*/  S2R R7, SR_TID.X ;  /* 0x0000000000077919 */ /* 0x000e620000002100 */
[----:B------:R-:W0:Y:S01]  /*0030*/  LDCU.64 UR6, c[0x0][0x3a8] ;  /* 0x00007500ff0677ac */ /* 0x000e220008000a00 */
[----:B------:R-:W1:Y:S01]  /*0040*/  S2R R6, SR_CTAID.X ;  /* 0x0000000000067919 */ /* 0x000e620000002500 */
[----:B------:R-:W2:Y:S01]  /*0050*/  LDCU.64 UR10, c[0x0][0x3b0] ;  /* 0x00007600ff0a77ac */ /* 0x000ea20008000a00 */
[----:B------:R-:W1:Y:S01]  /*0060*/  LDCU UR9, c[0x0][0x360] ;  /* 0x00006c00ff0977ac */ /* 0x000e620008000800 */
[----:B0-----:R-:W-:Y:S02]  /*0070*/  UIMAD.WIDE UR4, UR6, UR4, URZ ;  /* 0x00000004060472a5 */ /* 0x001fe4000f8e02ff */
[----:B------:R-:W-:Y:S02]  /*0080*/  USHF.R.S32.HI UR8, URZ, 0x1f, UR7 ;  /* 0x0000001fff087899 */ /* 0x000fe40008011407 */
[----:B------:R-:W-:-:S02]  /*0090*/  UIMAD UR5, UR5, UR7, URZ ;  /* 0x00000007050572a4 */ /* 0x000fc4000f8e02ff */
[----:B------:R-:W-:Y:S02]  /*00a0*/  UIMAD.WIDE.U32 UR6, UR4, UR7, URZ ;  /* 0x00000007040672a5 */ /* 0x000fe4000f8e00ff */
[----:B------:R-:W-:-:S04]  /*00b0*/  UIMAD UR4, UR4, UR8, UR5 ;  /* 0x00000008040472a4 */ /* 0x000fc8000f8e0205 */
[----:B------:R-:W-:Y:S02]  /*00c0*/  UIADD3 UR4, UPT, UPT, UR7, UR4, URZ ;  /* 0x0000000407047290 */ /* 0x000fe4000fffe0ff */
[----:B--2---:R-:W-:Y:S01]  /*00d0*/  USHF.R.S32.HI UR7, URZ, 0x1f, UR10 ;  /* 0x0000001fff077899 */ /* 0x004fe2000801140a */
[----:B-1----:R-:W-:Y:S01]  /*00e0*/  IMAD R2, R6, UR9, R7 ;  /* 0x0000000906027c24 */ /* 0x002fe2000f8e0207 */
[----:B------:R-:W-:Y:S02]  /*00f0*/  UIMAD UR8, UR4, UR10, URZ ;  /* 0x0000000a040872a4 */ /* 0x000fe4000f8e02ff */
[----:B------:R-:W-:Y:S02]  /*0100*/  UIMAD.WIDE.U32 UR4, UR6, UR10, URZ ;  /* 0x0000000a060472a5 */ /* 0x000fe4000f8e00ff */
[----:B------:R-:W-:-:S04]  /*0110*/  UIMAD UR6, UR7, UR6, UR8 ;  /* 0x00000006070672a4 */ /* 0x000fc8000f8e0208 */
[----:B------:R-:W-:Y:S02]  /*0120*/  UIADD3 UR6, UPT, UPT, UR5, UR6, URZ ;  /* 0x0000000605067290 */ /* 0x000fe4000fffe0ff */
[----:B------:R-:W-:Y:S02]  /*0130*/  USHF.R.S32.HI UR5, URZ, 0x1f, UR11 ;  /* 0x0000001fff057899 */ /* 0x000fe4000801140b */
[----:B------:R-:W-:Y:S02]  /*0140*/  UIMAD UR8, UR6, UR11, URZ ;  /* 0x0000000b060872a4 */ /* 0x000fe4000f8e02ff */
[----:B------:R-:W-:Y:S02]  /*0150*/  UIMAD.WIDE.U32 UR6, UR4, UR11, URZ ;  /* 0x0000000b040672a5 */ /* 0x000fe4000f8e00ff */
[----:B------:R-:W-:-:S04]  /*0160*/  UIMAD UR4, UR5, UR4, UR8 ;  /* 0x00000004050472a4 */ /* 0x000fc8000f8e0208 */
[----:B------:R-:W-:Y:S01]  /*0170*/  UIADD3 UR4, UPT, UPT, UR7, UR4, URZ ;  /* 0x0000000407047290 */ /* 0x000fe2000fffe0ff */
[----:B------:R-:W-:-:S05]  /*0180*/  ISETP.LT.U32.AND P0, PT, R2, UR6, PT ;  /* 0x0000000602007c0c */ /* 0x000fca000bf01070 */
[----:B------:R-:W-:-:S05]  /*0190*/  IMAD.U32 R0, RZ, RZ, UR4 ;  /* 0x00000004ff007e24 */ /* 0x000fca000f8e00ff */
[----:B------:R-:W-:Y:S01]  /*01a0*/  ISETP.GT.AND.EX P0, PT, R0, RZ, PT, P0 ;  /* 0x000000ff0000720c */ /* 0x000fe20003f04300 */
[----:B------:R-:W-:-:S12]  /*01b0*/  IMAD.U32 R0, RZ, RZ, UR9 ;  /* 0x00000009ff007e24 */ /* 0x000fd8000f8e00ff */
[----:B------:R-:W-:Y:S05]  /*01c0*/  @!P0 EXIT ;  /* 0x000000000000894d */ /* 0x000fea0003800000 */
[----:B------:R-:W0:Y:S01]  /*01d0*/  LDCU.64 UR4, c[0x0][0x380] ;  /* 0x00007000ff0477ac */ /* 0x000e220008000a00 */
[----:B------:R-:W1:Y:S01]  /*01e0*/  LDCU.64 UR10, c[0x0][0x358] ;  /* 0x00006b00ff0a77ac */ /* 0x000e620008000a00 */
[----:B0-----:R-:W-:-:S04]  /*01f0*/  LEA R4, P0, R2, UR4, 0x2 ;  /* 0x0000000402047c11 */ /* 0x001fc8000f8010ff */
[----:B------:R-:W-:-:S05]  /*0200*/  LEA.HI.X R5, R2, UR5, RZ, 0x2, P0 ;  /* 0x0000000502057c11 */ /* 0x000fca00080f14ff */
[----:B-1----:R-:W2:Y:S01]  /*0210*/  LDG.E R4, desc[UR10][R4.64] ;  /* 0x0000000a04047981 */ /* 0x002ea2000c1e1900 */
[----:B------:R-:W0:Y:S01]  /*0220*/  S2UR UR5, SR_CgaCtaId ;  /* 0x00000000000579c3 */ /* 0x000e220000008800 */
[----:B------:R-:W-:Y:S01]  /*0230*/  UMOV UR6, 0xd9d7bdbb ;  /* 0xd9d7bdbb00067882 */ /* 0x000fe20000000000 */
[----:B------:R-:W-:Y:S01]  /*0240*/  UMOV UR7, 0x3ddb7cdf ;  /* 0x3ddb7cdf00077882 */ /* 0x000fe20000000000 */
[----:B------:R-:W-:Y:S02]  /*0250*/  UMOV UR4, 0x400 ;  /* 0x0000040000047882 */ /* 0x000fe40000000000 */
[----:B0-----:R-:W-:Y:S01]  /*0260*/  ULEA UR4, UR5, UR4, 0x18 ;  /* 0x0000000405047291 */ /* 0x001fe2000f8ec0ff */
[----:B--2---:R-:W0:Y:S02]  /*0270*/  F2F.F64.F32 R2, R4 ;  /* 0x0000000400027310 */ /* 0x004e240000201800 */
[----:B0-----:R-:W-:-:S03]  /*0280*/  DSETP.GEU.AND P0, PT, R2, UR6, PT ;  /* 0x0000000602007e2a */ /* 0x001fc6000bf0e000 */
[----:B------:R-:W-:-:S03]  /*0290*/  LEA R3, R7, UR4, 0x2 ;  /* 0x0000000407037c11 */ /* 0x000fc6000f8e10ff */
[----:B------:R-:W-:Y:S02]  /*02a0*/  FSEL R2, R4, RZ, P0 ;  /* 0x000000ff04027208 */ /* 0x000fe40000000000 */
[----:B------:R-:W-:-:S03]  /*02b0*/  ISETP.GE.U32.AND P0, PT, R0, 0x2, PT ;  /* 0x000000020000780c */ /* 0x000fc60003f06070 */
[----:B------:R0:W-:Y:S01]  /*02c0*/  STS [R3], R2 ;  /* 0x0000000203007388 */ /* 0x0001e20000000800 */
[----:B------:R-:W-:Y:S09]  /*02d0*/  BAR.SYNC.DEFER_BLOCKING 0x0 ;  /* 0x0000000000007b1d */ /* 0x000ff20000010000 */
[----:B0-----:R-:W-:Y:S05]  /*02e0*/  @!P0 BRA `(.L_x_0) ;  /* 0x0000000000548947 */ /* 0x001fea0003800000 */
.L_x_3:
[--C-:B------:R-:W-:Y:S01]  /*02f0*/  IMAD.MOV.U32 R4, RZ, RZ, R0.reuse ;  /* 0x000000ffff047224 */ /* 0x100fe200078e0000 */
[----:B------:R-:W-:Y:S01]  /*0300*/  SHF.R.U32.HI R0, RZ, 0x1, R0 ;  /* 0x00000001ff007819 */ /* 0x000fe20000011600 */
[----:B------:R-:W-:Y:S03]  /*0310*/  BSSY.RECONVERGENT B0, `(.L_x_1) ;  /* 0x000000f000007945 */ /* 0x000fe60003800200 */
[----:B------:R-:W-:-:S13]  /*0320*/  ISETP.GE.U32.AND P0, PT, R7, R0, PT ;  /* 0x000000000700720c */ /* 0x000fda0003f06070 */
[----:B0-----:R-:W-:Y:S05]  /*0330*/  @P0 BRA `(.L_x_2) ;  /* 0x0000000000300947 */ /* 0x001fea0003800000 */
[----:B------:R-:W-:Y:S01]  /*0340*/  IMAD R10, R0, 0x4, R3 ;  /* 0x00000004000a7824 */ /* 0x000fe200078e0203 */
[----:B------:R-:W-:Y:S04]  /*0350*/  LDS R2, [R3] ;  /* 0x0000000003027984 */ /* 0x000fe80000000800 */
[----:B------:R-:W0:Y:S02]  /*0360*/  LDS R5, [R10] ;  /* 0x000000000a057984 */ /* 0x000e240000000800 */
[----:B0-----:R-:W-:-:S13]  /*0370*/  FSETP.GEU.AND P0, PT, R2, R5, PT ;  /* 0x000000050200720b */ /* 0x001fda0003f0e000 */
[----:B------:R-:W-:Y:S05]  /*0380*/  @P0 BRA `(.L_x_2) ;  /* 0x00000000001c0947 */ /* 0x000fea0003800000 */
[----:B------:R-:W0:Y:S01]  /*0390*/  F2F.F64.F32 R8, R5 ;  /* 0x0000000500087310 */ /* 0x000e220000201800 */
[----:B------:R-:W-:Y:S01]  /*03a0*/  UMOV UR4, 0xd9d7bdbb ;  /* 0xd9d7bdbb00047882 */ /* 0x000fe20000000000 */
[----:B------:R-:W-:Y:S02]  /*03b0*/  UMOV UR5, 0x3ddb7cdf ;  /* 0x3ddb7cdf00057882 */ /* 0x000fe40000000000 */
[----:B0-----:R-:W-:-:S14]  /*03c0*/  DSETP.GEU.AND P0, PT, R8, UR4, PT ;  /* 0x0000000408007e2a */ /* 0x001fdc000bf0e000 */
[----:B------:R-:W-:Y:S01]  /*03d0*/  @!P0 IMAD.MOV.U32 R5, RZ, RZ, RZ ;  /* 0x000000ffff058224 */ /* 0x000fe200078e00ff */
[----:B------:R0:W-:Y:S04]  /*03e0*/  @!P0 STS [R10], RZ ;  /* 0x000000ff0a008388 */ /* 0x0001e80000000800 */
[----:B------:R0:W-:Y:S02]  /*03f0*/  STS [R3], R5 ;  /* 0x0000000503007388 */ /* 0x0001e40000000800 */
.L_x_2:
[----:B------:R-:W-:Y:S05]  /*0400*/  BSYNC.RECONVERGENT B0 ;  /* 0x0000000000007941 */ /* 0x000fea0003800200 */
.L_x_1:
[----:B------:R-:W-:Y:S01]  /*0410*/  BAR.SYNC.DEFER_BLOCKING 0x0 ;  /* 0x0000000000007b1d */ /* 0x000fe20000010000 */
[----:B------:R-:W-:-:S13]  /*0420*/  ISETP.GT.U32.AND P0, PT, R4, 0x3, PT ;  /* 0x000000030400780c */ /* 0x000fda0003f04070 */
[----:B------:R-:W-:Y:S05]  /*0430*/  @P0 BRA `(.L_x_3) ;  /* 0xfffffffc00ac0947 */ /* 0x000fea000383ffff */
.L_x_0:
[----:B0-----:R-:W0:Y:S01]  /*0440*/  LDC.64 R4, c[0x0][0x398] ;  /* 0x0000e600ff047b82 */ /* 0x001e220000000a00 */
[----:B------:R-:W-:Y:S01]  /*0450*/  ISETP.NE.AND P0, PT, R7, RZ, PT ;  /* 0x000000ff0700720c */ /* 0x000fe20003f05270 */
[----:B------:R-:W-:-:S12]  /*0460*/  BSSY.RECONVERGENT B0, `(.L_x_4) ;  /* 0x0000010000007945 */ /* 0x000fd80003800200 */
[----:B------:R-:W-:Y:S05]  /*0470*/  @P0 BRA `(.L_x_5) ;  /* 0x0000000000380947 */ /* 0x000fea0003800000 */
[----:B------:R-:W1:Y:S01]  /*0480*/  S2UR UR5, SR_CgaCtaId ;  /* 0x00000000000579c3 */ /* 0x000e620000008800 */
[----:B------:R-:W-:-:S07]  /*0490*/  UMOV UR4, 0x400 ;  /* 0x0000040000047882 */ /* 0x000fce0000000000 */
[----:B------:R-:W2:Y:S01]  /*04a0*/  LDC.64 R2, c[0x0][0x390] ;  /* 0x0000e400ff027b82 */ /* 0x000ea20000000a00 */
[----:B-1----:R-:W-:Y:S01]  /*04b0*/  ULEA UR4, UR5, UR4, 0x18 ;  /* 0x0000000405047291 */ /* 0x002fe2000f8ec0ff */
[----:B--2---:R-:W-:-:S08]  /*04c0*/  IMAD.WIDE.U32 R2, R6, 0x4, R2 ;  /* 0x0000000406027825 */ /* 0x004fd000078e0002 */
[----:B------:R-:W1:Y:S04]  /*04d0*/  LDS R7, [UR4] ;  /* 0x00000004ff077984 */ /* 0x000e680008000800 */
[----:B-1----:R1:W-:Y:S01]  /*04e0*/  STG.E desc[UR10][R2.64], R7 ;  /* 0x0000000702007986 */ /* 0x0023e2000c10190a */
[----:B------:R-:W-:Y:S06]  /*04f0*/  MEMBAR.SC.GPU ;  /* 0x0000000000007992 */ /* 0x000fec0000002000 */
[----:B------:R-:W-:-:S00]  /*0500*/  ERRBAR ;  /* 0x00000000000079ab */ /* 0x000fc00000000000 */
[----:B------:R-:W-:Y:S06]  /*0510*/  CGAERRBAR ;  /* 0x00000000000075ab */ /* 0x000fec0000000000 */
[----:B------:R-:W-:Y:S02]  /*0520*/  CCTL.IVALL ;  /* 0x00000000ff00798f */ /* 0x000fe40002000000 */
[----:B-1----:R-:W1:Y:S01]  /*0530*/  LDC.64 R2, c[0x0][0x398] ;  /* 0x0000e600ff027b82 */ /* 0x002e620000000a00 */
[----:B------:R-:W-:-:S05]  /*0540*/  IMAD.MOV.U32 R7, RZ, RZ, 0x1 ;  /* 0x00000001ff077424 */ /* 0x000fca00078e00ff */
[----:B-1----:R1:W5:Y:S02]  /*0550*/  ATOMG.E.ADD.STRONG.GPU PT, RZ, desc[UR10][R2.64], R7 ;  /* 0x8000000702ff79a8 */ /* 0x00236400081ef10a */
.L_x_5:
[----:B------:R-:W-:Y:S05]  /*0560*/  BSYNC.RECONVERGENT B0 ;  /* 0x0000000000007941 */ /* 0x000fea0003800200 */
.L_x_4:
[----:B0-----:R-:W2:Y:S01]  /*0570*/  LDG.E R4, desc[UR10][R4.64] ;  /* 0x0000000a04047981 */ /* 0x001ea2000c1e1900 */
[----:B------:R-:W2:Y:S02]  /*0580*/  LDCU UR6, c[0x0][0x3a0] ;  /* 0x00007400ff0677ac */ /* 0x000ea40008000800 */
[----:B--2---:R-:W-:-:S13]  /*0590*/  ISETP.NE.AND P0, PT, R4, UR6, PT ;  /* 0x0000000604007c0c */ /* 0x004fda000bf05270 */
[----:B------:R-:W-:Y:S05]  /*05a0*/  @P0 EXIT ;  /* 0x000000000000094d */ /* 0x000fea0003800000 */
[----:B------:R-:W-:Y:S01]  /*05b0*/  UISETP.GE.AND UP0, UPT, UR6, 0x1, UPT ;  /* 0x000000010600788c */ /* 0x000fe2000bf06270 */
[----:B------:R-:W-:-:S08]  /*05c0*/  IMAD.MOV.U32 R0, RZ, RZ, RZ ;  /* 0x000000ffff007224 */ /* 0x000fd000078e00ff */
[----:B------:R-:W-:Y:S05]  /*05d0*/  BRA.U !UP0, `(.L_x_6) ;  /* 0x0000000908187547 */ /* 0x000fea000b800000 */
[----:B------:R-:W-:Y:S01]  /*05e0*/  UISETP.GE.U32.AND UP1, UPT, UR6, 0x10, UPT ;  /* 0x000000100600788c */ /* 0x000fe2000bf26070 */
[----:B------:R-:W-:Y:S01]  /*05f0*/  IMAD.MOV.U32 R0, RZ, RZ, RZ ;  /* 0x000000ffff007224 */ /* 0x000fe200078e00ff */
[----:B------:R-:W-:Y:S01]  /*0600*/  ULOP3.LUT UR7, UR6, 0xf, URZ, 0xc0, !UPT ;  /* 0x0000000f06077892 */ /* 0x000fe2000f8ec0ff */
[----:B------:R-:W-:-:S03]  /*0610*/  IMAD.MOV.U32 R4, RZ, RZ, RZ ;  /* 0x000000ffff047224 */ /* 0x000fc600078e00ff */
[----:B------:R-:W-:-:S03]  /*0620*/  UISETP.NE.AND UP0, UPT, UR7, URZ, UPT ;  /* 0x000000ff0700728c */ /* 0x000fc6000bf05270 */
[----:B------:R-:W-:Y:S08]  /*0630*/  BRA.U !UP1, `(.L_x_7) ;  /* 0x0000000109f87547 */ /* 0x000ff0000b800000 */
[----:B------:R-:W0:Y:S01]  /*0640*/  LDCU.64 UR4, c[0x0][0x390] ;  /* 0x00007200ff0477ac */ /* 0x000e220008000a00 */
[----:B------:R-:W-:Y:S01]  /*0650*/  IMAD.MOV.U32 R0, RZ, RZ, RZ ;  /* 0x000000ffff007224 */ /* 0x000fe200078e00ff */
[----:B------:R-:W-:-:S04]  /*0660*/  ULOP3.LUT UR8, UR6, 0x7ffffff0, URZ, 0xc0, !UPT ;  /* 0x7ffffff006087892 */ /* 0x000fc8000f8ec0ff */
[----:B------:R-:W-:Y:S02]  /*0670*/  UIADD3 UR9, UPT, UPT, -UR8, URZ, URZ ;  /* 0x000000ff08097290 */ /* 0x000fe4000fffe1ff */
[----:B------:R-:W-:Y:S01]  /*0680*/  IMAD.U32 R4, RZ, RZ, UR8 ;  /* 0x00000008ff047e24 */ /* 0x000fe2000f8e00ff */
[----:B0-----:R-:W-:-:S04]  /*0690*/  UIADD3 UR4, UP1, UPT, UR4, 0x20, URZ ;  /* 0x0000002004047890 */ /* 0x001fc8000ff3e0ff */
[----:B------:R-:W-:Y:S02]  /*06a0*/  UIADD3.X UR5, UPT, UPT, URZ, UR5, URZ, UP1, !UPT ;  /* 0x00000005ff057290 */ /* 0x000fe40008ffe4ff */
[----:B-1----:R-:W-:-:S04]  /*06b0*/  IMAD.U32 R2, RZ, RZ, UR4 ;  /* 0x00000004ff027e24 */ /* 0x002fc8000f8e00ff */
[----:B------:R-:W-:-:S07]  /*06c0*/  IMAD.U32 R3, RZ, RZ, UR5 ;  /* 0x00000005ff037e24 */ /* 0x000fce000f8e00ff */
.L_x_8:
[----:B------:R-:W2:Y:S04]  /*06d0*/  LDG.E R11, desc[UR10][R2.64+-0x20] ;  /* 0xffffe00a020b7981 */ /* 0x000ea8000c1e1900 */
[----:B------:R-:W3:Y:S04]  /*06e0*/  LDG.E R13, desc[UR10][R2.64+-0x1c] ;  /* 0xffffe40a020d7981 */ /* 0x000ee8000c1e1900 */
[----:B------:R-:W4:Y:S04]  /*06f0*/  LDG.E R15, desc[UR10][R2.64+-0x18] ;  /* 0xffffe80a020f7981 */ /* 0x000f28000c1e1900 */
        /* <DEDUP_REMOVED lines=12> */
[----:B------:R0:W4:Y:S01]  /*07c0*/  LDG.E R5, desc[UR10][R2.64+0x1c] ;  /* 0x00001c0a02057981 */ /* 0x000122000c1e1900 */
[----:B------:R-:W-:-:S04]  /*07d0*/  UIADD3 UR9, UPT, UPT, UR9, 0x10, URZ ;  /* 0x0000001009097890 */ /* 0x000fc8000fffe0ff */
[----:B------:R-:W-:Y:S01]  /*07e0*/  UISETP.NE.AND UP1, UPT, UR9, URZ, UPT ;  /* 0x000000ff0900728c */ /* 0x000fe2000bf25270 */
[----:B0-----:R-:W-:-:S05]  /*07f0*/  IADD3 R2, P1, PT, R2, 0x40, RZ ;  /* 0x0000004002027810 */ /* 0x001fca0007f3e0ff */
[----:B------:R-:W-:Y:S01]  /*0800*/  IMAD.X R3, RZ, RZ, R3, P1 ;  /* 0x000000ffff037224 */ /* 0x000fe200008e0603 */
[----:B--2---:R-:W-:-:S04]  /*0810*/  FSETP.GT.AND P0, PT, R11, R0, PT ;  /* 0x000000000b00720b */ /* 0x004fc80003f04000 */
[----:B------:R-:W-:-:S04]  /*0820*/  FSEL R0, R11, R0, P0 ;  /* 0x000000000b007208 */ /* 0x000fc80000000000 */
[----:B---3--:R-:W-:-:S04]  /*0830*/  FSETP.GT.AND P0, PT, R13, R0, PT ;  /* 0x000000000d00720b */ /* 0x008fc80003f04000 */
[----:B------:R-:W-:-:S04]  /*0840*/  FSEL R0, R13, R0, P0 ;  /* 0x000000000d007208 */ /* 0x000fc80000000000 */
[----:B----4-:R-:W-:-:S04]  /*0850*/  FSETP.GT.AND P0, PT, R15, R0, PT ;  /* 0x000000000f00720b */ /* 0x010fc80003f04000 */
[----:B------:R-:W-:-:S04]  /*0860*/  FSEL R0, R15, R0, P0 ;  /* 0x000000000f007208 */ /* 0x000fc80000000000 */
[----:B------:R-:W-:-:S04]  /*0870*/  FSETP.GT.AND P0, PT, R17, R0, PT ;  /* 0x000000001100720b */ /* 0x000fc80003f04000 */
        /* <DEDUP_REMOVED lines=24> */
[----:B------:R-:W-:Y:S01]  /*0a00*/  FSEL R0, R5, R0, P0 ;  /* 0x0000000005007208 */ /* 0x000fe20000000000 */
[----:B------:R-:W-:Y:S08]  /*0a10*/  BRA.U UP1, `(.L_x_8) ;  /* 0xfffffffd012c7547 */ /* 0x000ff0000b83ffff */
.L_x_7:
[----:B------:R-:W-:Y:S05]  /*0a20*/  BRA.U !UP0, `(.L_x_6) ;  /* 0x0000000508047547 */ /* 0x000fea000b800000 */
[----:B------:R-:W-:Y:S02]  /*0a30*/  UISETP.GE.U32.AND UP0, UPT, UR7, 0x8, UPT ;  /* 0x000000080700788c */ /* 0x000fe4000bf06070 */
[----:B------:R-:W-:-:S04]  /*0a40*/  ULOP3.LUT UR5, UR6, 0x7, URZ, 0xc0, !UPT ;  /* 0x0000000706057892 */ /* 0x000fc8000f8ec0ff */
[----:B------:R-:W-:-:S03]  /*0a50*/  UISETP.NE.AND UP1, UPT, UR5, URZ, UPT ;  /* 0x000000ff0500728c */ /* 0x000fc6000bf25270 */
[----:B------:R-:W-:Y:S08]  /*0a60*/  BRA.U !UP0, `(.L_x_9) ;  /* 0x00000001086c7547 */ /* 0x000ff0000b800000 */
[----:B-1----:R-:W0:Y:S02]  /*0a70*/  LDC.64 R2, c[0x0][0x390] ;  /* 0x0000e400ff027b82 */ /* 0x002e240000000a00 */
[----:B0-----:R-:W-:-:S05]  /*0a80*/  IMAD.WIDE.U32 R2, R4, 0x4, R2 ;  /* 0x0000000404027825 */ /* 0x001fca00078e0002 */
[----:B------:R-:W2:Y:S04]  /*0a90*/  LDG.E R5, desc[UR10][R2.64] ;  /* 0x0000000a02057981 */ /* 0x000ea8000c1e1900 */
[----:B------:R-:W3:Y:S04]  /*0aa0*/  LDG.E R7, desc[UR10][R2.64+0x4] ;  /* 0x0000040a02077981 */ /* 0x000ee8000c1e1900 */
[----:B------:R-:W4:Y:S04]  /*0ab0*/  LDG.E R9, desc[UR10][R2.64+0x8] ;  /* 0x0000080a02097981 */ /* 0x000f28000c1e1900 */
[----:B------:R-:W4:Y:S04]  /*0ac0*/  LDG.E R11, desc[UR10][R2.64+0xc] ;  /* 0x00000c0a020b7981 */ /* 0x000f28000c1e1900 */
[----:B------:R-:W4:Y:S04]  /*0ad0*/  LDG.E R13, desc[UR10][R2.64+0x10] ;  /* 0x0000100a020d7981 */ /* 0x000f28000c1e1900 */
[----:B------:R-:W4:Y:S04]  /*0ae0*/  LDG.E R15, desc[UR10][R2.64+0x14] ;  /* 0x0000140a020f7981 */ /* 0x000f28000c1e1900 */
[----:B------:R-:W4:Y:S04]  /*0af0*/  LDG.E R17, desc[UR10][R2.64+0x18] ;  /* 0x0000180a02117981 */ /* 0x000f28000c1e1900 */
[----:B------:R-:W4:Y:S01]  /*0b00*/  LDG.E R19, desc[UR10][R2.64+0x1c] ;  /* 0x00001c0a02137981 */ /* 0x000f22000c1e1900 */
[----:B------:R-:W-:Y:S01]  /*0b10*/  VIADD R4, R4, 0x8 ;  /* 0x0000000804047836 */ /* 0x000fe20000000000 */
        /* <DEDUP_REMOVED lines=15> */
[----:B------:R-:W-:-:S09]  /*0c10*/  FSEL R0, R19, R0, P0 ;  /* 0x0000000013007208 */ /* 0x000fd20000000000 */
.L_x_9:
        /* <DEDUP_REMOVED lines=19> */
[----:B------:R-:W-:-:S09]  /*0d50*/  FSEL R0, R11, R0, P0 ;  /* 0x000000000b007208 */ /* 0x000fd20000000000 */
.L_x_10:
[----:B------:R-:W-:Y:S05]  /*0d60*/  BRA.U !UP1, `(.L_x_6) ;  /* 0x0000000109347547 */ /* 0x000fea000b800000 */
[----:B-1----:R-:W0:Y:S01]  /*0d70*/  LDC.64 R2, c[0x0][0x390] ;  /* 0x0000e400ff027b82 */ /* 0x002e220000000a00 */
[----:B------:R-:W-:Y:S01]  /*0d80*/  UIADD3 UR4, UPT, UPT, -UR4, URZ, URZ ;  /* 0x000000ff04047290 */ /* 0x000fe2000fffe1ff */
[----:B0-----:R-:W-:-:S11]  /*0d90*/  IMAD.WIDE.U32 R4, R4, 0x4, R2 ;  /* 0x0000000404047825 */ /* 0x001fd600078e0002 */
.L_x_11:
[----:B------:R-:W-:Y:S02]  /*0da0*/  IMAD.MOV.U32 R3, RZ, RZ, R5 ;  /* 0x000000ffff037224 */ /* 0x000fe400078e0005 */
[----:B------:R-:W-:-:S05]  /*0db0*/  IMAD.MOV.U32 R2, RZ, RZ, R4 ;  /* 0x000000ffff027224 */ /* 0x000fca00078e0004 */
[----:B------:R-:W2:Y:S01]  /*0dc0*/  LDG.E R3, desc[UR10][R2.64] ;  /* 0x0000000a02037981 */ /* 0x000ea2000c1e1900 */
[----:B------:R-:W-:Y:S01]  /*0dd0*/  UIADD3 UR4, UPT, UPT, UR4, 0x1, URZ ;  /* 0x0000000104047890 */ /* 0x000fe2000fffe0ff */
[----:B------:R-:W-:-:S03]  /*0de0*/  IADD3 R4, P1, PT, R4, 0x4, RZ ;  /* 0x0000000404047810 */ /* 0x000fc60007f3e0ff */
[----:B------:R-:W-:Y:S02]  /*0df0*/  UISETP.NE.AND UP0, UPT, UR4, URZ, UPT ;  /* 0x000000ff0400728c */ /* 0x000fe4000bf05270 */
[----:B------:R-:W-:Y:S01]  /*0e00*/  IMAD.X R5, RZ, RZ, R5, P1 ;  /* 0x000000ffff057224 */ /* 0x000fe200008e0605 */
[----:B--2---:R-:W-:-:S04]  /*0e10*/  FSETP.GT.AND P0, PT, R3, R0, PT ;  /* 0x000000000300720b */ /* 0x004fc80003f04000 */
[----:B------:R-:W-:Y:S02]  /*0e20*/  FSEL R0, R3, R0, P0 ;  /* 0x0000000003007208 */ /* 0x000fe40000000000 */
[----:B------:R-:W-:Y:S07]  /*0e30*/  BRA.U UP0, `(.L_x_11) ;  /* 0xfffffffd00d87547 */ /* 0x000fee000b83ffff */
.L_x_6:
[----:B-1----:R-:W0:Y:S02]  /*0e40*/  LDC.64 R2, c[0x0][0x388] ;  /* 0x0000e200ff027b82 */ /* 0x002e240000000a00 */
[----:B0-----:R-:W-:Y:S01]  /*0e50*/  STG.E desc[UR10][R2.64], R0 ;  /* 0x0000000002007986 */ /* 0x001fe2000c10190a */
[----:B------:R-:W-:Y:S05]  /*0e60*/  EXIT ;  /* 0x000000000000794d */ /* 0x000fea0003800000 */
.L_x_12:
[----:B------:R-:W-:-:S00]  /*0e70*/  BRA `(.L_x_12) ;  /* 0xfffffffc00fc7947 */ /* 0x000fc0000383ffff */
[----:B------:R-:W-:-:S00]  /*0e80*/  NOP ;  /* 0x0000000000007918 */ /* 0x000fc00000000000 */
[----:B------:R-:W-:-:S00]  /*0e90*/  NOP ;  /* 0x0000000000007918 */ /* 0x000fc00000000000 */
[----:B------:R-:W-:-:S00]  /*0ea0*/  NOP ;  /* 0x0000000000007918 */ /* 0x000fc00000000000 */
[----:B------:R-:W-:-:S00]  /*0eb0*/  NOP ;  /* 0x0000000000007918 */ /* 0x000fc00000000000 */
[----:B------:R-:W-:-:S00]  /*0ec0*/  NOP ;  /* 0x0000000000007918 */ /* 0x000fc00000000000 */
[----:B------:R-:W-:-:S00]  /*0ed0*/  NOP ;  /* 0x0000000000007918 */ /* 0x000fc00000000000 */
[----:B------:R-:W-:-:S00]  /*0ee0*/  NOP ;  /* 0x0000000000007918 */ /* 0x000fc00000000000 */
[----:B------:R-:W-:-:S00]  /*0ef0*/  NOP ;  /* 0x0000000000007918 */ /* 0x000fc00000000000 */
.L_x_13:


//--------------------- .nv.shared.reductionMax   --------------------------
	.section	.nv.shared.reductionMax,"aw",@nobits
	.sectionflags	@""
	.align	4
.nv.shared.reductionMax:
	.zero		5120


//--------------------- .nv.shared.reserved.0     --------------------------
	.section	.nv.shared.reserved.0,"aw",@nobits
	.weak		__nv_reservedSMEM_offset_0_alias
	.size		__nv_reservedSMEM_offset_0_alias, 0, 64
	.other		__nv_reservedSMEM_offset_0_alias,@"STO_CUDA_RESERVED_SHARED STV_DEFAULT"
__nv_reservedSMEM_offset_0_alias:
	.zero		0
	.zero		64


//--------------------- .nv.constant0.reductionMax --------------------------
	.section	.nv.constant0.reductionMax,"a",@progbits
	.sectionflags	@""
	.align	4
.nv.constant0.reductionMax:
	.zero		952


//--------------------- SYMBOLS --------------------------

	.type		.nv.reservedSmem.offset0,@object
	.size		.nv.reservedSmem.offset0,0x4
	.type		.nv.reservedSmem.cap,@object
	.size		.nv.reservedSmem.cap,0x4
